//
// Generated by NVIDIA NVVM Compiler
//
// Compiler Build ID: CL-36424714
// Cuda compilation tools, release 13.0, V13.0.88
// Based on NVVM 20.0.0
//

.version 9.0
.target sm_100
.address_size 64

	// .globl	_Z20counting_sort_kernelPiS_S_ii
// _ZZ20counting_sort_kernelPiS_S_iiE1s has been demoted
.extern .shared .align 16 .b8 temp[];

.visible .entry _Z20counting_sort_kernelPiS_S_ii(
	.param .u64 .ptr .align 1 _Z20counting_sort_kernelPiS_S_ii_param_0,
	.param .u64 .ptr .align 1 _Z20counting_sort_kernelPiS_S_ii_param_1,
	.param .u64 .ptr .align 1 _Z20counting_sort_kernelPiS_S_ii_param_2,
	.param .u32 _Z20counting_sort_kernelPiS_S_ii_param_3,
	.param .u32 _Z20counting_sort_kernelPiS_S_ii_param_4
)
{
	.reg .pred 	%p<17>;
	.reg .b32 	%r<109>;
	.reg .b64 	%rd<21>;
	// demoted variable
	.shared .align 4 .b8 _ZZ20counting_sort_kernelPiS_S_iiE1s[1020];
	ld.param.u64 	%rd7, [_Z20counting_sort_kernelPiS_S_ii_param_0];
	ld.param.u64 	%rd8, [_Z20counting_sort_kernelPiS_S_ii_param_1];
	ld.param.u64 	%rd6, [_Z20counting_sort_kernelPiS_S_ii_param_2];
	ld.param.u32 	%r31, [_Z20counting_sort_kernelPiS_S_ii_param_3];
	ld.param.u32 	%r32, [_Z20counting_sort_kernelPiS_S_ii_param_4];
	cvta.to.global.u64 	%rd1, %rd7;
	cvta.to.global.u64 	%rd2, %rd8;
	mov.u32 	%r1, %tid.x;
	setp.ge.u32 	%p1, %r1, %r32;
	shl.b32 	%r33, %r1, 2;
	mov.u32 	%r34, _ZZ20counting_sort_kernelPiS_S_iiE1s;
	add.s32 	%r2, %r34, %r33;
	@%p1 bra 	$L__BB0_2;
	mov.b32 	%r35, 0;
	st.shared.u32 	[%r2], %r35;
$L__BB0_2:
	bar.sync 	0;
	mov.u32 	%r36, %ctaid.x;
	mov.u32 	%r37, %ntid.x;
	mad.lo.s32 	%r100, %r36, %r37, %r1;
	mov.u32 	%r38, %nctaid.x;
	mul.lo.s32 	%r4, %r37, %r38;
	setp.ge.s32 	%p2, %r100, %r31;
	@%p2 bra 	$L__BB0_9;
	add.s32 	%r39, %r100, %r4;
	max.s32 	%r40, %r31, %r39;
	setp.lt.s32 	%p3, %r39, %r31;
	selp.u32 	%r41, 1, 0, %p3;
	add.s32 	%r42, %r39, %r41;
	sub.s32 	%r43, %r40, %r42;
	div.u32 	%r44, %r43, %r4;
	add.s32 	%r5, %r44, %r41;
	and.b32  	%r45, %r5, 3;
	setp.eq.s32 	%p4, %r45, 3;
	@%p4 bra 	$L__BB0_6;
	add.s32 	%r46, %r5, 1;
	and.b32  	%r47, %r46, 3;
	neg.s32 	%r98, %r47;
$L__BB0_5:
	.pragma "nounroll";
	mul.wide.s32 	%rd9, %r100, 4;
	add.s64 	%rd10, %rd1, %rd9;
	ld.global.u32 	%r48, [%rd10];
	shl.b32 	%r49, %r48, 2;
	add.s32 	%r51, %r34, %r49;
	atom.shared.add.u32 	%r52, [%r51], 1;
	add.s32 	%r100, %r100, %r4;
	add.s32 	%r98, %r98, 1;
	setp.ne.s32 	%p5, %r98, 0;
	@%p5 bra 	$L__BB0_5;
$L__BB0_6:
	setp.lt.u32 	%p6, %r5, 3;
	@%p6 bra 	$L__BB0_9;
	mul.wide.s32 	%rd13, %r4, 4;
	shl.b32 	%r70, %r4, 2;
$L__BB0_8:
	mul.wide.s32 	%rd11, %r100, 4;
	add.s64 	%rd12, %rd1, %rd11;
	ld.global.u32 	%r53, [%rd12];
	shl.b32 	%r54, %r53, 2;
	add.s32 	%r56, %r34, %r54;
	atom.shared.add.u32 	%r57, [%r56], 1;
	add.s64 	%rd14, %rd12, %rd13;
	ld.global.u32 	%r58, [%rd14];
	shl.b32 	%r59, %r58, 2;
	add.s32 	%r60, %r34, %r59;
	atom.shared.add.u32 	%r61, [%r60], 1;
	add.s64 	%rd15, %rd14, %rd13;
	ld.global.u32 	%r62, [%rd15];
	shl.b32 	%r63, %r62, 2;
	add.s32 	%r64, %r34, %r63;
	atom.shared.add.u32 	%r65, [%r64], 1;
	add.s64 	%rd16, %rd15, %rd13;
	ld.global.u32 	%r66, [%rd16];
	shl.b32 	%r67, %r66, 2;
	add.s32 	%r68, %r34, %r67;
	atom.shared.add.u32 	%r69, [%r68], 1;
	add.s32 	%r100, %r70, %r100;
	setp.lt.s32 	%p7, %r100, %r31;
	@%p7 bra 	$L__BB0_8;
$L__BB0_9:
	setp.ge.u32 	%p8, %r1, %r32;
	bar.sync 	0;
	mul.wide.u32 	%rd17, %r1, 4;
	add.s64 	%rd3, %rd2, %rd17;
	@%p8 bra 	$L__BB0_11;
	ld.shared.u32 	%r71, [%r2];
	atom.global.add.u32 	%r72, [%rd3], %r71;
$L__BB0_11:
	setp.eq.s32 	%p9, %r1, 0;
	@%p9 bra 	$L__BB0_13;
	ld.global.u32 	%r73, [%rd3];
	mov.u32 	%r75, temp;
	add.s32 	%r76, %r75, %r33;
	st.shared.u32 	[%r76], %r73;
	bra.uni 	$L__BB0_14;
$L__BB0_13:
	mov.b32 	%r77, 0;
	st.shared.u32 	[temp], %r77;
$L__BB0_14:
	setp.lt.s32 	%p10, %r32, 2;
	mov.b32 	%r104, 0;
	@%p10 bra 	$L__BB0_19;
	mov.b32 	%r103, 0;
	mov.b32 	%r102, 1;
	mov.u32 	%r82, temp;
$L__BB0_16:
	xor.b32  	%r104, %r103, 1;
	bar.sync 	0;
	mad.lo.s32 	%r17, %r103, %r32, %r1;
	shl.b32 	%r81, %r17, 2;
	add.s32 	%r83, %r82, %r81;
	ld.shared.u32 	%r18, [%r83];
	mad.lo.s32 	%r84, %r104, %r32, %r1;
	shl.b32 	%r85, %r84, 2;
	add.s32 	%r19, %r82, %r85;
	st.shared.u32 	[%r19], %r18;
	setp.le.u32 	%p11, %r1, %r102;
	@%p11 bra 	$L__BB0_18;
	sub.s32 	%r86, %r17, %r102;
	shl.b32 	%r87, %r86, 2;
	add.s32 	%r89, %r82, %r87;
	ld.shared.u32 	%r90, [%r89];
	add.s32 	%r91, %r18, %r90;
	st.shared.u32 	[%r19], %r91;
$L__BB0_18:
	shl.b32 	%r102, %r102, 1;
	setp.lt.s32 	%p12, %r102, %r32;
	mov.u32 	%r103, %r104;
	@%p12 bra 	$L__BB0_16;
$L__BB0_19:
	setp.lt.s32 	%p13, %r32, 2;
	bar.sync 	0;
	mad.lo.s32 	%r92, %r104, %r32, %r1;
	shl.b32 	%r93, %r92, 2;
	mov.u32 	%r94, temp;
	add.s32 	%r95, %r94, %r93;
	ld.shared.u32 	%r96, [%r95];
	st.global.u32 	[%rd3], %r96;
	@%p13 bra 	$L__BB0_24;
	add.s32 	%r22, %r32, -2;
	cvta.to.global.u64 	%rd4, %rd6;
	mov.b32 	%r107, 0;
	mov.u32 	%r106, %r107;
$L__BB0_21:
	mul.wide.u32 	%rd18, %r106, 4;
	add.s64 	%rd5, %rd2, %rd18;
	ld.global.u32 	%r108, [%rd5];
	setp.gt.s32 	%p14, %r107, %r108;
	@%p14 bra 	$L__BB0_23;
$L__BB0_22:
	mul.wide.s32 	%rd19, %r107, 4;
	add.s64 	%rd20, %rd4, %rd19;
	st.global.u32 	[%rd20], %r106;
	add.s32 	%r27, %r107, 1;
	ld.global.u32 	%r108, [%rd5];
	setp.lt.s32 	%p15, %r107, %r108;
	mov.u32 	%r107, %r27;
	@%p15 bra 	$L__BB0_22;
$L__BB0_23:
	add.s32 	%r30, %r106, 1;
	setp.ne.s32 	%p16, %r106, %r22;
	mov.u32 	%r107, %r108;
	mov.u32 	%r106, %r30;
	@%p16 bra 	$L__BB0_21;
$L__BB0_24:
	ret;

}


// ===== COMPILED SASS (sm_100) =====

	.target	sm_100

	.elftype	@"ET_EXEC"


//--------------------- .note.nv.tkinfo           --------------------------
	.section	.note.nv.tkinfo,"",@"SHT_NOTE"
	.sectionflags	@"SHF_NOTE_NV_TKINFO"
	.tkinfo
        /*0018*/ 	.word	0x00000002
        /*0030*/ 	.string	""
        /*0030*/ 	.string	"ptxas"
        /*0030*/ 	.string	"Cuda compilation tools, release 13.0, V13.0.88"
        /*0030*/ 	.string	"Build cuda_13.0.r13.0/compiler.36424714_0"
        /*0030*/ 	.string	"-arch sm_100 -m 64 "



//--------------------- .note.nv.cuinfo           --------------------------
	.section	.note.nv.cuinfo,"",@"SHT_NOTE"
	.sectionflags	@"SHF_NOTE_NV_CUINFO"
        /*0018*/ 	.short	0x0002
        /*001a*/ 	.short	0x0064
        /*001c*/ 	.short	0x0082
	.zero		2


//--------------------- .nv.info                  --------------------------
	.section	.nv.info,"",@"SHT_CUDA_INFO"
	.align	4


	//----- nvinfo : EIATTR_REGCOUNT
	.align		4
        /*0000*/ 	.byte	0x04, 0x2f
        /*0002*/ 	.short	(.L_1 - .L_0)
	.align		4
.L_0:
        /*0004*/ 	.word	index@(_Z20counting_sort_kernelPiS_S_ii)
        /*0008*/ 	.word	0x00000016


	//----- nvinfo : EIATTR_FRAME_SIZE
	.align		4
.L_1:
        /*000c*/ 	.byte	0x04, 0x11
        /*000e*/ 	.short	(.L_3 - .L_2)
	.align		4
.L_2:
        /*0010*/ 	.word	index@(_Z20counting_sort_kernelPiS_S_ii)
        /*0014*/ 	.word	0x00000000


	//----- nvinfo : EIATTR_MIN_STACK_SIZE
	.align		4
.L_3:
        /*0018*/ 	.byte	0x04, 0x12
        /*001a*/ 	.short	(.L_5 - .L_4)
	.align		4
.L_4:
        /*001c*/ 	.word	index@(_Z20counting_sort_kernelPiS_S_ii)
        /*0020*/ 	.word	0x00000000
.L_5:


//--------------------- .nv.compat                --------------------------
	.section	.nv.compat,"",@"SHT_CUDA_COMPAT_INFO"
	.align	4
        /*0000*/ 	.byte	0x02, 0x09, 0x00, 0x00, 0x02, 0x02, 0x01, 0x00, 0x02, 0x05, 0x05, 0x00, 0x03, 0x07, 0x01, 0x01
        /*0010*/ 	.byte	0x02, 0x03, 0x00, 0x00, 0x02, 0x06, 0x01, 0x00, 0x04, 0x0b, 0x08, 0x00, 0x09, 0x00, 0x00, 0x00
        /*0020*/ 	.byte	0x00, 0x00, 0x00, 0x00


//--------------------- .nv.info._Z20counting_sort_kernelPiS_S_ii --------------------------
	.section	.nv.info._Z20counting_sort_kernelPiS_S_ii,"",@"SHT_CUDA_INFO"
	.sectionflags	@""
	.align	4


	//----- nvinfo : EIATTR_CUDA_API_VERSION
	.align		4
        /*0000*/ 	.byte	0x04, 0x37
        /*0002*/ 	.short	(.L_7 - .L_6)
.L_6:
        /*0004*/ 	.word	0x00000082


	//----- nvinfo : EIATTR_KPARAM_INFO
	.align		4
.L_7:
        /*0008*/ 	.byte	0x04, 0x17
        /*000a*/ 	.short	(.L_9 - .L_8)
.L_8:
        /*000c*/ 	.word	0x00000000
        /*0010*/ 	.short	0x0004
        /*0012*/ 	.short	0x001c
        /*0014*/ 	.byte	0x00, 0xf0, 0x11, 0x00


	//----- nvinfo : EIATTR_KPARAM_INFO
	.align		4
.L_9:
        /*0018*/ 	.byte	0x04, 0x17
        /*001a*/ 	.short	(.L_11 - .L_10)
.L_10:
        /*001c*/ 	.word	0x00000000
        /*0020*/ 	.short	0x0003
        /*0022*/ 	.short	0x0018
        /*0024*/ 	.byte	0x00, 0xf0, 0x11, 0x00


	//----- nvinfo : EIATTR_KPARAM_INFO
	.align		4
.L_11:
        /*0028*/ 	.byte	0x04, 0x17
        /*002a*/ 	.short	(.L_13 - .L_12)
.L_12:
        /*002c*/ 	.word	0x00000000
        /*0030*/ 	.short	0x0002
        /*0032*/ 	.short	0x0010
        /*0034*/ 	.byte	0x00, 0xf5, 0x21, 0x00


	//----- nvinfo : EIATTR_KPARAM_INFO
	.align		4
.L_13:
        /*0038*/ 	.byte	0x04, 0x17
        /*003a*/ 	.short	(.L_15 - .L_14)
.L_14:
        /*003c*/ 	.word	0x00000000
        /*0040*/ 	.short	0x0001
        /*0042*/ 	.short	0x0008
        /*0044*/ 	.byte	0x00, 0xf5, 0x21, 0x00


	//----- nvinfo : EIATTR_KPARAM_INFO
	.align		4
.L_15:
        /*0048*/ 	.byte	0x04, 0x17
        /*004a*/ 	.short	(.L_17 - .L_16)
.L_16:
        /*004c*/ 	.word	0x00000000
        /*0050*/ 	.short	0x0000
        /*0052*/ 	.short	0x0000
        /*0054*/ 	.byte	0x00, 0xf5, 0x21, 0x00


	//----- nvinfo : EIATTR_SPARSE_MMA_MASK
	.align		4
.L_17:
        /*0058*/ 	.byte	0x03, 0x50
        /*005a*/ 	.short	0x0000


	//----- nvinfo : EIATTR_MAXREG_COUNT
	.align		4
        /*005c*/ 	.byte	0x03, 0x1b
        /*005e*/ 	.short	0x00ff


	//----- nvinfo : EIATTR_NUM_BARRIERS
	.align		4
        /*0060*/ 	.byte	0x02, 0x4c
        /*0062*/ 	.byte	0x01
	.zero		1


	//----- nvinfo : EIATTR_MERCURY_ISA_VERSION
	.align		4
        /*0064*/ 	.byte	0x03, 0x5f
        /*0066*/ 	.short	0x0101


	//----- nvinfo : EIATTR_VRC_CTA_INIT_COUNT
	.align		4
        /*0068*/ 	.byte	0x02, 0x4a
	.zero		1
	.zero		1


	//----- nvinfo : EIATTR_EXIT_INSTR_OFFSETS
	.align		4
        /*006c*/ 	.byte	0x04, 0x1c
        /*006e*/ 	.short	(.L_19 - .L_18)


	//   ....[0]....
.L_18:
        /*0070*/ 	.word	0x000008b0


	//   ....[1]....
        /*0074*/ 	.word	0x00000a10


	//----- nvinfo : EIATTR_CRS_STACK_SIZE
	.align		4
.L_19:
        /*0078*/ 	.byte	0x04, 0x1e
        /*007a*/ 	.short	(.L_21 - .L_20)
.L_20:
        /*007c*/ 	.word	0x00000000


	//----- nvinfo : EIATTR_CBANK_PARAM_SIZE
	.align		4
.L_21:
        /*0080*/ 	.byte	0x03, 0x19
        /*0082*/ 	.short	0x0020


	//----- nvinfo : EIATTR_PARAM_CBANK
	.align		4
        /*0084*/ 	.byte	0x04, 0x0a
        /*0086*/ 	.short	(.L_23 - .L_22)
	.align		4
.L_22:
        /*0088*/ 	.word	index@(.nv.constant0._Z20counting_sort_kernelPiS_S_ii)
        /*008c*/ 	.short	0x0380
        /*008e*/ 	.short	0x0020


	//----- nvinfo : EIATTR_SW_WAR
	.align		4
.L_23:
        /*0090*/ 	.byte	0x04, 0x36
        /*0092*/ 	.short	(.L_25 - .L_24)
.L_24:
        /*0094*/ 	.word	0x00000008
.L_25:


//--------------------- .nv.callgraph             --------------------------
	.section	.nv.callgraph,"",@"SHT_CUDA_CALLGRAPH"
	.align	4
	.sectionentsize	8
	.align		4
        /*0000*/ 	.word	0x00000000
	.align		4
        /*0004*/ 	.word	0xffffffff
	.align		4
        /*0008*/ 	.word	0x00000000
	.align		4
        /*000c*/ 	.word	0xfffffffe
	.align		4
        /*0010*/ 	.word	0x00000000
	.align		4
        /*0014*/ 	.word	0xfffffffd
	.align		4
        /*0018*/ 	.word	0x00000000
	.align		4
        /*001c*/ 	.word	0xfffffffc


//--------------------- .text._Z20counting_sort_kernelPiS_S_ii --------------------------
	.section	.text._Z20counting_sort_kernelPiS_S_ii,"ax",@progbits
	.align	128
        .global         _Z20counting_sort_kernelPiS_S_ii
        .type           _Z20counting_sort_kernelPiS_S_ii,@function
        .size           _Z20counting_sort_kernelPiS_S_ii,(.L_x_17 - _Z20counting_sort_kernelPiS_S_ii)
        .other          _Z20counting_sort_kernelPiS_S_ii,@"STO_CUDA_ENTRY STV_DEFAULT"
_Z20counting_sort_kernelPiS_S_ii:
.text._Z20counting_sort_kernelPiS_S_ii:
[----:B------:R-:W-:Y:S01]  /*0000*/  LDC R1, c[0x0][0x37c] ;  /* 0x0000df00ff017b82 */ /* 0x000fe20000000800 */
[----:B------:R-:W0:Y:S07]  /*0010*/  S2R R0, SR_TID.X ;  /* 0x0000000000007919 */ /* 0x000e2e0000002100 */
[----:B------:R-:W1:Y:S01]  /*0020*/  S2UR UR4, SR_CTAID.X ;  /* 0x00000000000479c3 */ /* 0x000e620000002500 */
[----:B------:R-:W2:Y:S01]  /*0030*/  LDCU UR5, c[0x0][0x39c] ;  /* 0x00007380ff0577ac */ /* 0x000ea20008000800 */
[----:B------:R-:W-:Y:S01]  /*0040*/  BSSY.RECONVERGENT B0, `(.L_x_0) ;  /* 0x0000050000007945 */ /* 0x000fe20003800200 */
[----:B------:R-:W3:Y:S05]  /*0050*/  LDCU UR8, c[0x0][0x398] ;  /* 0x00007300ff0877ac */ /* 0x000eea0008000800 */
[----:B------:R-:W1:Y:S01]  /*0060*/  LDC R7, c[0x0][0x360] ;  /* 0x0000d800ff077b82 */ /* 0x000e620000000800 */
[----:B------:R-:W4:Y:S01]  /*0070*/  LDCU UR6, c[0x0][0x370] ;  /* 0x00006e00ff0677ac */ /* 0x000f220008000800 */
[----:B------:R-:W-:Y:S01]  /*0080*/  UMOV UR7, 0x400 ;  /* 0x0000040000077882 */ /* 0x000fe20000000000 */
[----:B------:R-:W1:Y:S05]  /*0090*/  LDCU.64 UR10, c[0x0][0x358] ;  /* 0x00006b00ff0a77ac */ /* 0x000e6a0008000a00 */
[----:B------:R-:W5:Y:S01]  /*00a0*/  S2UR UR9, SR_CgaCtaId ;  /* 0x00000000000979c3 */ /* 0x000f620000008800 */
[----:B--2---:R-:W-:-:S05]  /*00b0*/  IMAD.U32 R3, RZ, RZ, UR5 ;  /* 0x00000005ff037e24 */ /* 0x004fca000f8e00ff */
[----:B0-----:R-:W-:Y:S01]  /*00c0*/  ISETP.GE.U32.AND P0, PT, R0, R3, PT ;  /* 0x000000030000720c */ /* 0x001fe20003f06070 */
[C---:B-1----:R-:W-:Y:S02]  /*00d0*/  IMAD R5, R7.reuse, UR4, R0 ;  /* 0x0000000407057c24 */ /* 0x042fe4000f8e0200 */
[----:B----4-:R-:W-:-:S03]  /*00e0*/  IMAD R4, R7, UR6, RZ ;  /* 0x0000000607047c24 */ /* 0x010fc6000f8e02ff */
[----:B---3--:R-:W-:Y:S01]  /*00f0*/  ISETP.GE.AND P1, PT, R5, UR8, PT ;  /* 0x0000000805007c0c */ /* 0x008fe2000bf26270 */
[----:B-----5:R-:W-:-:S06]  /*0100*/  ULEA UR5, UR9, UR7, 0x18 ;  /* 0x0000000709057291 */ /* 0x020fcc000f8ec0ff */
[----:B------:R-:W-:-:S05]  /*0110*/  LEA R2, R0, UR5, 0x2 ;  /* 0x0000000500027c11 */ /* 0x000fca000f8e10ff */
[----:B------:R0:W-:Y:S01]  /*0120*/  @!P0 STS [R2], RZ ;  /* 0x000000ff02008388 */ /* 0x0001e20000000800 */
[----:B------:R-:W-:Y:S06]  /*0130*/  BAR.SYNC.DEFER_BLOCKING 0x0 ;  /* 0x0000000000007b1d */ /* 0x000fec0000010000 */
[----:B------:R-:W-:Y:S05]  /*0140*/  @P1 BRA `(.L_x_1) ;  /* 0x0000000000fc1947 */ /* 0x000fea0003800000 */
[----:B------:R-:W1:Y:S01]  /*0150*/  I2F.U32.RP R11, R4 ;  /* 0x00000004000b7306 */ /* 0x000e620000209000 */
[C---:B------:R-:W-:Y:S01]  /*0160*/  IMAD.IADD R8, R4.reuse, 0x1, R5 ;  /* 0x0000000104087824 */ /* 0x040fe200078e0205 */
[----:B------:R-:W-:Y:S01]  /*0170*/  ISETP.NE.U32.AND P3, PT, R4, RZ, PT ;  /* 0x000000ff0400720c */ /* 0x000fe20003f65070 */
[----:B------:R-:W-:Y:S01]  /*0180*/  IMAD.MOV R13, RZ, RZ, -R4 ;  /* 0x000000ffff0d7224 */ /* 0x000fe200078e0a04 */
[----:B------:R-:W-:Y:S02]  /*0190*/  BSSY.RECONVERGENT B1, `(.L_x_2) ;  /* 0x0000026000017945 */ /* 0x000fe40003800200 */
[C---:B------:R-:W-:Y:S02]  /*01a0*/  ISETP.GE.AND P1, PT, R8.reuse, UR8, PT ;  /* 0x0000000808007c0c */ /* 0x040fe4000bf26270 */
[----:B------:R-:W-:Y:S02]  /*01b0*/  VIMNMX R9, PT, PT, R8, UR8, !PT ;  /* 0x0000000808097c48 */ /* 0x000fe4000ffe0100 */
[----:B------:R-:W-:-:S04]  /*01c0*/  SEL R10, RZ, 0x1, P1 ;  /* 0x00000001ff0a7807 */ /* 0x000fc80000800000 */
[----:B------:R-:W-:Y:S01]  /*01d0*/  IADD3 R9, PT, PT, R9, -R8, -R10 ;  /* 0x8000000809097210 */ /* 0x000fe20007ffe80a */
[----:B-1----:R-:W1:Y:S02]  /*01e0*/  MUFU.RCP R11, R11 ;  /* 0x0000000b000b7308 */ /* 0x002e640000001000 */
[----:B-1----:R-:W-:-:S06]  /*01f0*/  VIADD R6, R11, 0xffffffe ;  /* 0x0ffffffe0b067836 */ /* 0x002fcc0000000000 */
[----:B------:R1:W2:Y:S02]  /*0200*/  F2I.FTZ.U32.TRUNC.NTZ R7, R6 ;  /* 0x0000000600077305 */ /* 0x0002a4000021f000 */
[----:B-1----:R-:W-:Y:S02]  /*0210*/  IMAD.MOV.U32 R6, RZ, RZ, RZ ;  /* 0x000000ffff067224 */ /* 0x002fe400078e00ff */
[----:B--2---:R-:W-:-:S04]  /*0220*/  IMAD R13, R13, R7, RZ ;  /* 0x000000070d0d7224 */ /* 0x004fc800078e02ff */
[----:B------:R-:W-:-:S06]  /*0230*/  IMAD.HI.U32 R12, R7, R13, R6 ;  /* 0x0000000d070c7227 */ /* 0x000fcc00078e0006 */
[----:B------:R-:W-:-:S05]  /*0240*/  IMAD.HI.U32 R11, R12, R9, RZ ;  /* 0x000000090c0b7227 */ /* 0x000fca00078e00ff */
[----:B------:R-:W-:-:S05]  /*0250*/  IADD3 R6, PT, PT, -R11, RZ, RZ ;  /* 0x000000ff0b067210 */ /* 0x000fca0007ffe1ff */
[----:B------:R-:W-:Y:S02]  /*0260*/  IMAD R9, R4, R6, R9 ;  /* 0x0000000604097224 */ /* 0x000fe400078e0209 */
[----:B------:R-:W1:Y:S03]  /*0270*/  LDC.64 R6, c[0x0][0x380] ;  /* 0x0000e000ff067b82 */ /* 0x000e660000000a00 */
[----:B------:R-:W-:-:S13]  /*0280*/  ISETP.GE.U32.AND P1, PT, R9, R4, PT ;  /* 0x000000040900720c */ /* 0x000fda0003f26070 */
[----:B------:R-:W-:Y:S02]  /*0290*/  @P1 IMAD.IADD R9, R9, 0x1, -R4 ;  /* 0x0000000109091824 */ /* 0x000fe400078e0a04 */
[----:B------:R-:W-:-:S03]  /*02a0*/  @P1 VIADD R11, R11, 0x1 ;  /* 0x000000010b0b1836 */ /* 0x000fc60000000000 */
[----:B------:R-:W-:-:S13]  /*02b0*/  ISETP.GE.U32.AND P2, PT, R9, R4, PT ;  /* 0x000000040900720c */ /* 0x000fda0003f46070 */
[----:B------:R-:W-:Y:S01]  /*02c0*/  @P2 VIADD R11, R11, 0x1 ;  /* 0x000000010b0b2836 */ /* 0x000fe20000000000 */
[----:B------:R-:W-:-:S05]  /*02d0*/  @!P3 LOP3.LUT R11, RZ, R4, RZ, 0x33, !PT ;  /* 0x00000004ff0bb212 */ /* 0x000fca00078e33ff */
[----:B------:R-:W-:-:S05]  /*02e0*/  IMAD.IADD R8, R10, 0x1, R11 ;  /* 0x000000010a087824 */ /* 0x000fca00078e020b */
[C---:B------:R-:W-:Y:S02]  /*02f0*/  LOP3.LUT R9, R8.reuse, 0x3, RZ, 0xc0, !PT ;  /* 0x0000000308097812 */ /* 0x040fe400078ec0ff */
[----:B------:R-:W-:Y:S02]  /*0300*/  ISETP.GE.U32.AND P2, PT, R8, 0x3, PT ;  /* 0x000000030800780c */ /* 0x000fe40003f46070 */
[----:B------:R-:W-:-:S13]  /*0310*/  ISETP.NE.AND P1, PT, R9, 0x3, PT ;  /* 0x000000030900780c */ /* 0x000fda0003f25270 */
[----:B-1----:R-:W-:Y:S05]  /*0320*/  @!P1 BRA `(.L_x_3) ;  /* 0x0000000000309947 */ /* 0x002fea0003800000 */
[----:B------:R-:W1:Y:S01]  /*0330*/  LDC.64 R10, c[0x0][0x380] ;  /* 0x0000e000ff0a7b82 */ /* 0x000e620000000a00 */
[----:B------:R-:W-:-:S04]  /*0340*/  IADD3 R8, PT, PT, R8, 0x1, RZ ;  /* 0x0000000108087810 */ /* 0x000fc80007ffe0ff */
[----:B------:R-:W-:-:S05]  /*0350*/  LOP3.LUT R8, R8, 0x3, RZ, 0xc0, !PT ;  /* 0x0000000308087812 */ /* 0x000fca00078ec0ff */
[----:B------:R-:W-:-:S07]  /*0360*/  IMAD.MOV R12, RZ, RZ, -R8 ;  /* 0x000000ffff0c7224 */ /* 0x000fce00078e0a08 */
.L_x_4:
[----:B-1----:R-:W-:-:S06]  /*0370*/  IMAD.WIDE R8, R5, 0x4, R10 ;  /* 0x0000000405087825 */ /* 0x002fcc00078e020a */
[----:B--2---:R-:W2:Y:S01]  /*0380*/  LDG.E R8, desc[UR10][R8.64] ;  /* 0x0000000a08087981 */ /* 0x004ea2000c1e1900 */
[----:B------:R-:W-:Y:S02]  /*0390*/  VIADD R12, R12, 0x1 ;  /* 0x000000010c0c7836 */ /* 0x000fe40000000000 */
[----:B------:R-:W-:-:S03]  /*03a0*/  IMAD.IADD R5, R4, 0x1, R5 ;  /* 0x0000000104057824 */ /* 0x000fc600078e0205 */
[----:B------:R-:W-:Y:S02]  /*03b0*/  ISETP.NE.AND P1, PT, R12, RZ, PT ;  /* 0x000000ff0c00720c */ /* 0x000fe40003f25270 */
[----:B--2---:R-:W-:-:S05]  /*03c0*/  LEA R13, R8, UR5, 0x2 ;  /* 0x00000005080d7c11 */ /* 0x004fca000f8e10ff */
[----:B------:R2:W-:Y:S06]  /*03d0*/  ATOMS.POPC.INC.32 RZ, [R13+URZ] ;  /* 0x000000000dff7f8c */ /* 0x0005ec000d8000ff */
[----:B------:R-:W-:Y:S05]  /*03e0*/  @P1 BRA `(.L_x_4) ;  /* 0xfffffffc00e01947 */ /* 0x000fea000383ffff */
.L_x_3:
[----:B------:R-:W-:Y:S05]  /*03f0*/  BSYNC.RECONVERGENT B1 ;  /* 0x0000000000017941 */ /* 0x000fea0003800200 */
.L_x_2:
[----:B------:R-:W-:Y:S05]  /*0400*/  @!P2 BRA `(.L_x_1) ;  /* 0x00000000004ca947 */ /* 0x000fea0003800000 */
.L_x_5:
[----:B------:R-:W-:-:S04]  /*0410*/  IMAD.WIDE R14, R5, 0x4, R6 ;  /* 0x00000004050e7825 */ /* 0x000fc800078e0206 */
[C---:B------:R-:W-:Y:S02]  /*0420*/  IMAD.WIDE R8, R4.reuse, 0x4, R14 ;  /* 0x0000000404087825 */ /* 0x040fe400078e020e */
[----:B------:R-:W3:Y:S02]  /*0430*/  LDG.E R14, desc[UR10][R14.64] ;  /* 0x0000000a0e0e7981 */ /* 0x000ee4000c1e1900 */
[C---:B------:R-:W-:Y:S02]  /*0440*/  IMAD.WIDE R10, R4.reuse, 0x4, R8 ;  /* 0x00000004040a7825 */ /* 0x040fe400078e0208 */
[----:B------:R-:W4:Y:S02]  /*0450*/  LDG.E R8, desc[UR10][R8.64] ;  /* 0x0000000a08087981 */ /* 0x000f24000c1e1900 */
[C---:B--2---:R-:W-:Y:S02]  /*0460*/  IMAD.WIDE R12, R4.reuse, 0x4, R10 ;  /* 0x00000004040c7825 */ /* 0x044fe400078e020a */
[----:B------:R-:W2:Y:S04]  /*0470*/  LDG.E R10, desc[UR10][R10.64] ;  /* 0x0000000a0a0a7981 */ /* 0x000ea8000c1e1900 */
[----:B------:R-:W5:Y:S01]  /*0480*/  LDG.E R12, desc[UR10][R12.64] ;  /* 0x0000000a0c0c7981 */ /* 0x000f62000c1e1900 */
[----:B------:R-:W-:-:S04]  /*0490*/  LEA R5, R4, R5, 0x2 ;  /* 0x0000000504057211 */ /* 0x000fc800078e10ff */
[----:B------:R-:W-:Y:S02]  /*04a0*/  ISETP.GE.AND P1, PT, R5, UR8, PT ;  /* 0x0000000805007c0c */ /* 0x000fe4000bf26270 */
[----:B-1-3--:R-:W-:-:S05]  /*04b0*/  LEA R16, R14, UR5, 0x2 ;  /* 0x000000050e107c11 */ /* 0x00afca000f8e10ff */
[----:B------:R1:W-:Y:S01]  /*04c0*/  ATOMS.POPC.INC.32 RZ, [R16+URZ] ;  /* 0x0000000010ff7f8c */ /* 0x0003e2000d8000ff */
[----:B----4-:R-:W-:-:S05]  /*04d0*/  LEA R17, R8, UR5, 0x2 ;  /* 0x0000000508117c11 */ /* 0x010fca000f8e10ff */
[----:B------:R1:W-:Y:S01]  /*04e0*/  ATOMS.POPC.INC.32 RZ, [R17+URZ] ;  /* 0x0000000011ff7f8c */ /* 0x0003e2000d8000ff */
[----:B--2---:R-:W-:Y:S02]  /*04f0*/  LEA R18, R10, UR5, 0x2 ;  /* 0x000000050a127c11 */ /* 0x004fe4000f8e10ff */
[----:B-----5:R-:W-:-:S03]  /*0500*/  LEA R19, R12, UR5, 0x2 ;  /* 0x000000050c137c11 */ /* 0x020fc6000f8e10ff */
[----:B------:R1:W-:Y:S04]  /*0510*/  ATOMS.POPC.INC.32 RZ, [R18+URZ] ;  /* 0x0000000012ff7f8c */ /* 0x0003e8000d8000ff */
[----:B------:R1:W-:Y:S01]  /*0520*/  ATOMS.POPC.INC.32 RZ, [R19+URZ] ;  /* 0x0000000013ff7f8c */ /* 0x0003e2000d8000ff */
[----:B------:R-:W-:Y:S05]  /*0530*/  @!P1 BRA `(.L_x_5) ;  /* 0xfffffffc00b49947 */ /* 0x000fea000383ffff */
.L_x_1:
[----:B------:R-:W-:Y:S05]  /*0540*/  BSYNC.RECONVERGENT B0 ;  /* 0x0000000000007941 */ /* 0x000fea0003800200 */
.L_x_0:
[----:B------:R-:W3:Y:S01]  /*0550*/  LDC.64 R4, c[0x0][0x388] ;  /* 0x0000e200ff047b82 */ /* 0x000ee20000000a00 */
[----:B------:R-:W-:Y:S07]  /*0560*/  BSSY.RECONVERGENT B0, `(.L_x_6) ;  /* 0x0000007000007945 */ /* 0x000fee0003800200 */
[----:B------:R-:W-:Y:S01]  /*0570*/  BAR.SYNC.DEFER_BLOCKING 0x0 ;  /* 0x0000000000007b1d */ /* 0x000fe20000010000 */
[C---:B------:R-:W-:Y:S01]  /*0580*/  ISETP.NE.AND P1, PT, R0.reuse, RZ, PT ;  /* 0x000000ff0000720c */ /* 0x040fe20003f25270 */
[----:B---3--:R-:W-:-:S04]  /*0590*/  IMAD.WIDE.U32 R4, R0, 0x4, R4 ;  /* 0x0000000400047825 */ /* 0x008fc800078e0004 */
[----:B------:R-:W-:Y:S08]  /*05a0*/  @P0 BRA `(.L_x_7) ;  /* 0x0000000000080947 */ /* 0x000ff00003800000 */
[----:B------:R-:W3:Y:S04]  /*05b0*/  LDS R7, [R2] ;  /* 0x0000000002077984 */ /* 0x000ee80000000800 */
[----:B---3--:R3:W-:Y:S02]  /*05c0*/  REDG.E.ADD.STRONG.GPU desc[UR10][R4.64], R7 ;  /* 0x000000070400798e */ /* 0x0087e4000c12e10a */
.L_x_7:
[----:B------:R-:W-:Y:S05]  /*05d0*/  BSYNC.RECONVERGENT B0 ;  /* 0x0000000000007941 */ /* 0x000fea0003800200 */
.L_x_6:
[----:B------:R-:W-:Y:S04]  /*05e0*/  BSSY.RECONVERGENT B0, `(.L_x_8) ;  /* 0x0000009000007945 */ /* 0x000fe80003800200 */
[----:B------:R-:W-:Y:S05]  /*05f0*/  @!P1 BRA `(.L_x_9) ;  /* 0x0000000000189947 */ /* 0x000fea0003800000 */
[----:B0-----:R-:W4:Y:S01]  /*0600*/  LDG.E R2, desc[UR10][R4.64] ;  /* 0x0000000a04027981 */ /* 0x001f22000c1e1900 */
[----:B------:R-:W-:-:S04]  /*0610*/  UIADD3 UR4, UPT, UPT, UR7, 0x400, URZ ;  /* 0x0000040007047890 */ /* 0x000fc8000fffe0ff */
[----:B------:R-:W-:-:S06]  /*0620*/  ULEA UR4, UR9, UR4, 0x18 ;  /* 0x0000000409047291 */ /* 0x000fcc000f8ec0ff */
[----:B---3--:R-:W-:-:S05]  /*0630*/  LEA R7, R0, UR4, 0x2 ;  /* 0x0000000400077c11 */ /* 0x008fca000f8e10ff */
[----:B----4-:R0:W-:Y:S01]  /*0640*/  STS [R7], R2 ;  /* 0x0000000207007388 */ /* 0x0101e20000000800 */
[----:B------:R-:W-:Y:S05]  /*0650*/  BRA `(.L_x_10) ;  /* 0x0000000000047947 */ /* 0x000fea0003800000 */
.L_x_9:
[----:B------:R-:W-:Y:S01]  /*0660*/  STS [UR5+0x400], RZ ;  /* 0x000400ffff007988 */ /* 0x000fe20008000805 */
.L_x_10:
[----:B------:R-:W-:Y:S05]  /*0670*/  BSYNC.RECONVERGENT B0 ;  /* 0x0000000000007941 */ /* 0x000fea0003800200 */
.L_x_8:
[----:B------:R-:W4:Y:S01]  /*0680*/  S2UR UR5, SR_CgaCtaId ;  /* 0x00000000000579c3 */ /* 0x000f220000008800 */
[----:B------:R-:W-:Y:S01]  /*0690*/  ISETP.GE.AND P0, PT, R3, 0x2, PT ;  /* 0x000000020300780c */ /* 0x000fe20003f06270 */
[----:B------:R-:W-:Y:S02]  /*06a0*/  UMOV UR4, 0x400 ;  /* 0x0000040000047882 */ /* 0x000fe40000000000 */
[----:B------:R-:W-:-:S04]  /*06b0*/  UIADD3 UR4, UPT, UPT, UR4, 0x400, URZ ;  /* 0x0000040004047890 */ /* 0x000fc8000fffe0ff */
[----:B----4-:R-:W-:-:S03]  /*06c0*/  ULEA UR6, UR5, UR4, 0x18 ;  /* 0x0000000405067291 */ /* 0x010fc6000f8ec0ff */
[----:B------:R-:W-:-:S03]  /*06d0*/  UMOV UR4, URZ ;  /* 0x000000ff00047c82 */ /* 0x000fc60008000000 */
[----:B------:R-:W-:Y:S06]  /*06e0*/  @!P0 BRA `(.L_x_11) ;  /* 0x0000000000588947 */ /* 0x000fec0003800000 */
[----:B------:R-:W4:Y:S01]  /*06f0*/  LDC R3, c[0x0][0x39c] ;  /* 0x0000e700ff037b82 */ /* 0x000f220000000800 */
[----:B------:R-:W-:Y:S01]  /*0700*/  UIADD3 UR4, UPT, UPT, UR7, 0x400, URZ ;  /* 0x0000040007047890 */ /* 0x000fe2000fffe0ff */
[----:B------:R-:W-:-:S03]  /*0710*/  UMOV UR8, 0x1 ;  /* 0x0000000100087882 */ /* 0x000fc60000000000 */
[----:B------:R-:W-:-:S03]  /*0720*/  ULEA UR5, UR9, UR4, 0x18 ;  /* 0x0000000409057291 */ /* 0x000fc6000f8ec0ff */
[----:B------:R-:W-:-:S09]  /*0730*/  UMOV UR4, URZ ;  /* 0x000000ff00047c82 */ /* 0x000fd20008000000 */
.L_x_12:
[----:B------:R-:W-:Y:S01]  /*0740*/  BAR.SYNC.DEFER_BLOCKING 0x0 ;  /* 0x0000000000007b1d */ /* 0x000fe20000010000 */
[----:B0--34-:R-:W-:Y:S01]  /*0750*/  IMAD R7, R3, UR4, R0 ;  /* 0x0000000403077c24 */ /* 0x019fe2000f8e0200 */
[----:B------:R-:W-:Y:S01]  /*0760*/  ISETP.GT.U32.AND P0, PT, R0, UR8, PT ;  /* 0x0000000800007c0c */ /* 0x000fe2000bf04070 */
[----:B------:R-:W-:-:S03]  /*0770*/  ULOP3.LUT UR4, UR4, 0x1, URZ, 0x3c, !UPT ;  /* 0x0000000104047892 */ /* 0x000fc6000f8e3cff */
[----:B------:R-:W-:-:S03]  /*0780*/  LEA R2, R7, UR5, 0x2 ;  /* 0x0000000507027c11 */ /* 0x000fc6000f8e10ff */
[----:B------:R-:W-:-:S05]  /*0790*/  IMAD R6, R3, UR4, R0 ;  /* 0x0000000403067c24 */ /* 0x000fca000f8e0200 */
[----:B------:R-:W-:Y:S01]  /*07a0*/  LEA R9, R6, UR5, 0x2 ;  /* 0x0000000506097c11 */ /* 0x000fe2000f8e10ff */
[----:B------:R-:W-:Y:S01]  /*07b0*/  @P0 VIADD R7, R7, -UR8 ;  /* 0x8000000807070c36 */ /* 0x000fe20008000000 */
[----:B------:R-:W-:-:S04]  /*07c0*/  USHF.L.U32 UR8, UR8, 0x1, URZ ;  /* 0x0000000108087899 */ /* 0x000fc800080006ff */
[----:B------:R-:W-:Y:S01]  /*07d0*/  @P0 LEA R7, R7, UR5, 0x2 ;  /* 0x0000000507070c11 */ /* 0x000fe2000f8e10ff */
[----:B------:R-:W0:Y:S04]  /*07e0*/  LDS R2, [R2] ;  /* 0x0000000002027984 */ /* 0x000e280000000800 */
[----:B0-----:R-:W-:Y:S04]  /*07f0*/  STS [R9], R2 ;  /* 0x0000000209007388 */ /* 0x001fe80000000800 */
[----:B------:R-:W0:Y:S02]  /*0800*/  @P0 LDS R7, [R7] ;  /* 0x0000000007070984 */ /* 0x000e240000000800 */
[----:B0-----:R-:W-:-:S05]  /*0810*/  @P0 IMAD.IADD R6, R2, 0x1, R7 ;  /* 0x0000000102060824 */ /* 0x001fca00078e0207 */
[----:B------:R0:W-:Y:S01]  /*0820*/  @P0 STS [R9], R6 ;  /* 0x0000000609000388 */ /* 0x0001e20000000800 */
[----:B------:R-:W-:-:S13]  /*0830*/  ISETP.LE.AND P0, PT, R3, UR8, PT ;  /* 0x0000000803007c0c */ /* 0x000fda000bf03270 */
[----:B0-----:R-:W-:Y:S05]  /*0840*/  @!P0 BRA `(.L_x_12) ;  /* 0xfffffffc00bc8947 */ /* 0x001fea000383ffff */
.L_x_11:
[----:B------:R-:W-:Y:S01]  /*0850*/  BAR.SYNC.DEFER_BLOCKING 0x0 ;  /* 0x0000000000007b1d */ /* 0x000fe20000010000 */
[C---:B------:R-:W-:Y:S01]  /*0860*/  IMAD R0, R3.reuse, UR4, R0 ;  /* 0x0000000403007c24 */ /* 0x040fe2000f8e0200 */
[----:B------:R-:W-:-:S04]  /*0870*/  ISETP.GE.AND P0, PT, R3, 0x2, PT ;  /* 0x000000020300780c */ /* 0x000fc80003f06270 */
[----:B------:R-:W-:-:S05]  /*0880*/  LEA R0, R0, UR6, 0x2 ;  /* 0x0000000600007c11 */ /* 0x000fca000f8e10ff */
[----:B0--3--:R-:W0:Y:S04]  /*0890*/  LDS R7, [R0] ;  /* 0x0000000000077984 */ /* 0x009e280000000800 */
[----:B0-----:R0:W-:Y:S01]  /*08a0*/  STG.E desc[UR10][R4.64], R7 ;  /* 0x0000000704007986 */ /* 0x0011e2000c10190a */
[----:B------:R-:W-:Y:S05]  /*08b0*/  @!P0 EXIT ;  /* 0x000000000000894d */ /* 0x000fea0003800000 */
[----:B------:R-:W-:Y:S02]  /*08c0*/  HFMA2 R9, -RZ, RZ, 0, 0 ;  /* 0x00000000ff097431 */ /* 0x000fe400000001ff */
[----:B------:R-:W-:Y:S02]  /*08d0*/  VIADD R0, R3, 0xfffffffe ;  /* 0xfffffffe03007836 */ /* 0x000fe40000000000 */
[----:B------:R-:W-:-:S07]  /*08e0*/  IMAD.MOV.U32 R11, RZ, RZ, RZ ;  /* 0x000000ffff0b7224 */ /* 0x000fce00078e00ff */
.L_x_15:
[----:B0-----:R-:W0:Y:S08]  /*08f0*/  LDC.64 R6, c[0x0][0x388] ;  /* 0x0000e200ff067b82 */ /* 0x001e300000000a00 */
[----:B------:R-:W3:Y:S01]  /*0900*/  LDC.64 R4, c[0x0][0x390] ;  /* 0x0000e400ff047b82 */ /* 0x000ee20000000a00 */
[----:B0-----:R-:W-:-:S05]  /*0910*/  IMAD.WIDE.U32 R6, R11, 0x4, R6 ;  /* 0x000000040b067825 */ /* 0x001fca00078e0006 */
[----:B------:R-:W4:Y:S01]  /*0920*/  LDG.E R2, desc[UR10][R6.64] ;  /* 0x0000000a06027981 */ /* 0x000f22000c1e1900 */
[C---:B------:R-:W-:Y:S01]  /*0930*/  ISETP.NE.AND P1, PT, R11.reuse, R0, PT ;  /* 0x000000000b00720c */ /* 0x040fe20003f25270 */
[----:B------:R-:W-:Y:S01]  /*0940*/  VIADD R10, R11, 0x1 ;  /* 0x000000010b0a7836 */ /* 0x000fe20000000000 */
[----:B----4-:R-:W-:-:S13]  /*0950*/  ISETP.GT.AND P0, PT, R9, R2, PT ;  /* 0x000000020900720c */ /* 0x010fda0003f04270 */
[----:B---3--:R-:W-:Y:S05]  /*0960*/  @P0 BRA `(.L_x_13) ;  /* 0x00000000001c0947 */ /* 0x008fea0003800000 */
.L_x_14:
[----:B------:R-:W-:-:S05]  /*0970*/  IMAD.WIDE R2, R9, 0x4, R4 ;  /* 0x0000000409027825 */ /* 0x000fca00078e0204 */
[----:B------:R0:W-:Y:S04]  /*0980*/  STG.E desc[UR10][R2.64], R11 ;  /* 0x0000000b02007986 */ /* 0x0001e8000c10190a */
[----:B------:R-:W3:Y:S02]  /*0990*/  LDG.E R8, desc[UR10][R6.64] ;  /* 0x0000000a06087981 */ /* 0x000ee4000c1e1900 */
[C---:B---3--:R-:W-:Y:S01]  /*09a0*/  ISETP.GE.AND P0, PT, R9.reuse, R8, PT ;  /* 0x000000080900720c */ /* 0x048fe20003f06270 */
[----:B------:R-:W-:-:S12]  /*09b0*/  VIADD R9, R9, 0x1 ;  /* 0x0000000109097836 */ /* 0x000fd80000000000 */
[----:B0-----:R-:W-:Y:S05]  /*09c0*/  @!P0 BRA `(.L_x_14) ;  /* 0xfffffffc00e88947 */ /* 0x001fea000383ffff */
[----:B------:R-:W-:-:S07]  /*09d0*/  MOV R2, R8 ;  /* 0x0000000800027202 */ /* 0x000fce0000000f00 */
.L_x_13:
[----:B------:R-:W-:Y:S02]  /*09e0*/  IMAD.MOV.U32 R9, RZ, RZ, R2 ;  /* 0x000000ffff097224 */ /* 0x000fe400078e0002 */
[----:B------:R-:W-:Y:S01]  /*09f0*/  IMAD.MOV.U32 R11, RZ, RZ, R10 ;  /* 0x000000ffff0b7224 */ /* 0x000fe200078e000a */
[----:B------:R-:W-:Y:S06]  /*0a00*/  @P1 BRA `(.L_x_15) ;  /* 0xfffffffc00b81947 */ /* 0x000fec000383ffff */
[----:B------:R-:W-:Y:S05]  /*0a10*/  EXIT ;  /* 0x000000000000794d */ /* 0x000fea0003800000 */
.L_x_16:
[----:B------:R-:W-:-:S00]  /*0a20*/  BRA `(.L_x_16) ;  /* 0xfffffffc00fc7947 */ /* 0x000fc0000383ffff */
[----:B------:R-:W-:-:S00]  /*0a30*/  NOP ;  /* 0x0000000000007918 */ /* 0x000fc00000000000 */
        /* <DEDUP_REMOVED lines=12> */
.L_x_17:


//--------------------- .nv.shared._Z20counting_sort_kernelPiS_S_ii --------------------------
	.section	.nv.shared._Z20counting_sort_kernelPiS_S_ii,"aw",@nobits
	.sectionflags	@""
	.align	16
.nv.shared._Z20counting_sort_kernelPiS_S_ii:
	.zero		2048


//--------------------- .nv.shared.reserved.0     --------------------------
	.section	.nv.shared.reserved.0,"aw",@nobits
	.weak		__nv_reservedSMEM_offset_0_alias
	.size		__nv_reservedSMEM_offset_0_alias, 0, 64
	.other		__nv_reservedSMEM_offset_0_alias,@"STO_CUDA_RESERVED_SHARED STV_DEFAULT"
__nv_reservedSMEM_offset_0_alias:
	.zero		0
	.zero		64


//--------------------- .nv.constant0._Z20counting_sort_kernelPiS_S_ii --------------------------
	.section	.nv.constant0._Z20counting_sort_kernelPiS_S_ii,"a",@progbits
	.sectionflags	@""
	.align	4
.nv.constant0._Z20counting_sort_kernelPiS_S_ii:
	.zero		928


//--------------------- SYMBOLS --------------------------

	.type		.nv.reservedSmem.offset0,@object
	.size		.nv.reservedSmem.offset0,0x4
	.type		.nv.reservedSmem.cap,@object
	.size		.nv.reservedSmem.cap,0x4
